	.headerflags	@"EF_CUDA_TEXMODE_UNIFIED EF_CUDA_64BIT_ADDRESS EF_CUDA_ACCELERATORS EF_CUDA_SM90 EF_CUDA_VIRTUAL_SM(EF_CUDA_SM90)"
	.elftype	@"ET_EXEC"


//--------------------- .nv.info                  --------------------------
	.section	.nv.info,"",@"SHT_CUDA_INFO"
	.align	4


	//----- nvinfo : EIATTR_REGCOUNT
	.align		4
        /*0000*/ 	.byte	0x04, 0x2f
        /*0002*/ 	.short	(.L_3 - .L_2)
	.align		4
.L_2:
        /*0004*/ 	.word	index@(triton_poi_fused__native_batch_norm_legit_no_training_relu_6)
        /*0008*/ 	.word	0x00000016


	//----- nvinfo : EIATTR_MIN_STACK_SIZE
	.align		4
.L_3:
        /*000c*/ 	.byte	0x04, 0x12
        /*000e*/ 	.short	(.L_5 - .L_4)
	.align		4
.L_4:
        /*0010*/ 	.word	index@(triton_poi_fused__native_batch_norm_legit_no_training_relu_6)
        /*0014*/ 	.word	0x00000000


	//----- nvinfo : EIATTR_FRAME_SIZE
	.align		4
.L_5:
        /*0018*/ 	.byte	0x04, 0x11
        /*001a*/ 	.short	(.L_7 - .L_6)
	.align		4
.L_6:
        /*001c*/ 	.word	index@(triton_poi_fused__native_batch_norm_legit_no_training_relu_6)
        /*0020*/ 	.word	0x00000000


	//----- nvinfo : EIATTR_MIN_STACK_SIZE
	.align		4
.L_7:
        /*0024*/ 	.byte	0x04, 0x12
        /*0026*/ 	.short	(.L_9 - .L_8)
	.align		4
.L_8:
        /*0028*/ 	.word	index@(triton_poi_fused__native_batch_norm_legit_no_training_relu_6)
        /*002c*/ 	.word	0x00000000
.L_9:


//--------------------- .nv.info.triton_poi_fused__native_batch_norm_legit_no_training_relu_6 --------------------------
	.section	.nv.info.triton_poi_fused__native_batch_norm_legit_no_training_relu_6,"",@"SHT_CUDA_INFO"
	.sectionflags	@""
	.align	4


	//----- nvinfo : EIATTR_CUDA_API_VERSION
	.align		4
        /*0000*/ 	.byte	0x04, 0x37
        /*0002*/ 	.short	(.L_11 - .L_10)
.L_10:
        /*0004*/ 	.word	0x0000007c


	//----- nvinfo : EIATTR_KPARAM_INFO
	.align		4
.L_11:
        /*0008*/ 	.byte	0x04, 0x17
        /*000a*/ 	.short	(.L_13 - .L_12)
.L_12:
        /*000c*/ 	.word	0x00000000
        /*0010*/ 	.short	0x0006
        /*0012*/ 	.short	0x0030
        /*0014*/ 	.byte	0x00, 0xf0, 0x11, 0x00


	//----- nvinfo : EIATTR_KPARAM_INFO
	.align		4
.L_13:
        /*0018*/ 	.byte	0x04, 0x17
        /*001a*/ 	.short	(.L_15 - .L_14)
.L_14:
        /*001c*/ 	.word	0x00000000
        /*0020*/ 	.short	0x0005
        /*0022*/ 	.short	0x0028
        /*0024*/ 	.byte	0x00, 0xf4, 0x21, 0x00


	//----- nvinfo : EIATTR_KPARAM_INFO
	.align		4
.L_15:
        /*0028*/ 	.byte	0x04, 0x17
        /*002a*/ 	.short	(.L_17 - .L_16)
.L_16:
        /*002c*/ 	.word	0x00000000
        /*0030*/ 	.short	0x0004
        /*0032*/ 	.short	0x0020
        /*0034*/ 	.byte	0x00, 0xf4, 0x21, 0x00


	//----- nvinfo : EIATTR_KPARAM_INFO
	.align		4
.L_17:
        /*0038*/ 	.byte	0x04, 0x17
        /*003a*/ 	.short	(.L_19 - .L_18)
.L_18:
        /*003c*/ 	.word	0x00000000
        /*0040*/ 	.short	0x0003
        /*0042*/ 	.short	0x0018
        /*0044*/ 	.byte	0x00, 0xf4, 0x21, 0x00


	//----- nvinfo : EIATTR_KPARAM_INFO
	.align		4
.L_19:
        /*0048*/ 	.byte	0x04, 0x17
        /*004a*/ 	.short	(.L_21 - .L_20)
.L_20:
        /*004c*/ 	.word	0x00000000
        /*0050*/ 	.short	0x0002
        /*0052*/ 	.short	0x0010
        /*0054*/ 	.byte	0x00, 0xf4, 0x21, 0x00


	//----- nvinfo : EIATTR_KPARAM_INFO
	.align		4
.L_21:
        /*0058*/ 	.byte	0x04, 0x17
        /*005a*/ 	.short	(.L_23 - .L_22)
.L_22:
        /*005c*/ 	.word	0x00000000
        /*0060*/ 	.short	0x0001
        /*0062*/ 	.short	0x0008
        /*0064*/ 	.byte	0x00, 0xf4, 0x21, 0x00


	//----- nvinfo : EIATTR_KPARAM_INFO
	.align		4
.L_23:
        /*0068*/ 	.byte	0x04, 0x17
        /*006a*/ 	.short	(.L_25 - .L_24)
.L_24:
        /*006c*/ 	.word	0x00000000
        /*0070*/ 	.short	0x0000
        /*0072*/ 	.short	0x0000
        /*0074*/ 	.byte	0x00, 0xf4, 0x21, 0x00


	//----- nvinfo : EIATTR_SPARSE_MMA_MASK
	.align		4
.L_25:
        /*0078*/ 	.byte	0x03, 0x50
        /*007a*/ 	.short	0x0000


	//----- nvinfo : EIATTR_MAXREG_COUNT
	.align		4
        /*007c*/ 	.byte	0x03, 0x1b
        /*007e*/ 	.short	0x00ff


	//----- nvinfo : EIATTR_EXIT_INSTR_OFFSETS
	.align		4
        /*0080*/ 	.byte	0x04, 0x1c
        /*0082*/ 	.short	(.L_27 - .L_26)


	//   ....[0]....
.L_26:
        /*0084*/ 	.word	0x00000410


	//   ....[1]....
        /*0088*/ 	.word	0x00000430


	//----- nvinfo : EIATTR_REQNTID
	.align		4
.L_27:
        /*008c*/ 	.byte	0x04, 0x10
        /*008e*/ 	.short	(.L_29 - .L_28)
.L_28:
        /*0090*/ 	.word	0x00000080
        /*0094*/ 	.word	0x00000001
        /*0098*/ 	.word	0x00000001


	//----- nvinfo : EIATTR_CBANK_PARAM_SIZE
	.align		4
.L_29:
        /*009c*/ 	.byte	0x03, 0x19
        /*009e*/ 	.short	0x0034


	//----- nvinfo : EIATTR_PARAM_CBANK
	.align		4
        /*00a0*/ 	.byte	0x04, 0x0a
        /*00a2*/ 	.short	(.L_31 - .L_30)
	.align		4
.L_30:
        /*00a4*/ 	.word	index@(.nv.constant0.triton_poi_fused__native_batch_norm_legit_no_training_relu_6)
        /*00a8*/ 	.short	0x0210
        /*00aa*/ 	.short	0x0034


	//----- nvinfo : EIATTR_SW_WAR
	.align		4
.L_31:
        /*00ac*/ 	.byte	0x04, 0x36
        /*00ae*/ 	.short	(.L_33 - .L_32)
.L_32:
        /*00b0*/ 	.word	0x00000008
.L_33:


//--------------------- .nv.callgraph             --------------------------
	.section	.nv.callgraph,"",@"SHT_CUDA_CALLGRAPH"
	.align	4
	.sectionentsize	8
	.align		4
        /*0000*/ 	.word	0x00000000
	.align		4
        /*0004*/ 	.word	0xffffffff
	.align		4
        /*0008*/ 	.word	0x00000000
	.align		4
        /*000c*/ 	.word	0xfffffffe
	.align		4
        /*0010*/ 	.word	0x00000000
	.align		4
        /*0014*/ 	.word	0xfffffffd
	.align		4
        /*0018*/ 	.word	0x00000000
	.align		4
        /*001c*/ 	.word	0xfffffffc


//--------------------- .nv.constant4             --------------------------
	.section	.nv.constant4,"a",@progbits
	.align	8
	.align		8
.nv.constant4:
        /*0000*/ 	.dword	_$_str
	.align		8
        /*0008*/ 	.dword	_$_str_$_2


//--------------------- .text.triton_poi_fused__native_batch_norm_legit_no_training_relu_6 --------------------------
	.section	.text.triton_poi_fused__native_batch_norm_legit_no_training_relu_6,"ax",@progbits
	.align	128
        .global         triton_poi_fused__native_batch_norm_legit_no_training_relu_6
        .type           triton_poi_fused__native_batch_norm_legit_no_training_relu_6,@function
        .size           triton_poi_fused__native_batch_norm_legit_no_training_relu_6,(.L_x_1 - triton_poi_fused__native_batch_norm_legit_no_training_relu_6)
        .other          triton_poi_fused__native_batch_norm_legit_no_training_relu_6,@"STO_CUDA_ENTRY STV_DEFAULT"
triton_poi_fused__native_batch_norm_legit_no_training_relu_6:
.text.triton_poi_fused__native_batch_norm_legit_no_training_relu_6:
[----:B------:R-:W0:Y:S01]  /*0000*/  LDC R1, c[0x0][0x28] ;  /* 0x00000a00ff017b82 */ /* 0x000e220000000800 */
[----:B------:R-:W1:Y:S07]  /*0010*/  S2R R0, SR_TID.X ;  /* 0x0000000000007919 */ /* 0x000e6e0000002100 */
[----:B------:R-:W2:Y:S01]  /*0020*/  LDC.64 R8, c[0x0][0x220] ;  /* 0x00008800ff087b82 */ /* 0x000ea20000000a00 */
[----:B------:R-:W-:Y:S01]  /*0030*/  ULDC.64 UR4, c[0x0][0x208] ;  /* 0x0000820000047ab9 */ /* 0x000fe20000000a00 */
[----:B------:R-:W3:Y:S06]  /*0040*/  S2R R3, SR_CTAID.X ;  /* 0x0000000000037919 */ /* 0x000eec0000002500 */
[----:B------:R-:W4:Y:S08]  /*0050*/  LDC.64 R12, c[0x0][0x210] ;  /* 0x00008400ff0c7b82 */ /* 0x000f300000000a00 */
[----:B------:R-:W5:Y:S08]  /*0060*/  LDC.64 R14, c[0x0][0x218] ;  /* 0x00008600ff0e7b82 */ /* 0x000f700000000a00 */
[----:B------:R-:W5:Y:S01]  /*0070*/  LDC.64 R16, c[0x0][0x228] ;  /* 0x00008a00ff107b82 */ /* 0x000f620000000a00 */
[----:B-1----:R-:W-:-:S07]  /*0080*/  SHF.L.U32 R0, R0, 0x1, RZ ;  /* 0x0000000100007819 */ /* 0x002fce00000006ff */
[----:B------:R-:W1:Y:S01]  /*0090*/  LDC.64 R18, c[0x0][0x230] ;  /* 0x00008c00ff127b82 */ /* 0x000e620000000a00 */
[----:B------:R-:W-:-:S04]  /*00a0*/  LOP3.LUT R0, R0, 0xfe, RZ, 0xc0, !PT ;  /* 0x000000fe00007812 */ /* 0x000fc800078ec0ff */
[----:B---3--:R-:W-:-:S04]  /*00b0*/  LEA R0, R3, R0, 0x8 ;  /* 0x0000000003007211 */ /* 0x008fc800078e40ff */
[C---:B------:R-:W-:Y:S01]  /*00c0*/  ISETP.GE.AND P0, PT, R0.reuse, 0x1800, PT ;  /* 0x000018000000780c */ /* 0x040fe20003f06270 */
[----:B------:R-:W-:-:S05]  /*00d0*/  IMAD.HI R2, R0, 0x2aaaaaab, RZ ;  /* 0x2aaaaaab00027827 */ /* 0x000fca00078e02ff */
[----:B------:R-:W-:-:S04]  /*00e0*/  SHF.R.U32.HI R3, RZ, 0x1f, R2 ;  /* 0x0000001fff037819 */ /* 0x000fc80000011602 */
[----:B------:R-:W-:-:S05]  /*00f0*/  LEA.HI R3, R2, R3, RZ, 0x1c ;  /* 0x0000000302037211 */ /* 0x000fca00078fe0ff */
[----:B------:R-:W-:Y:S01]  /*0100*/  IMAD R11, R3, -0x60, R0 ;  /* 0xffffffa0030b7824 */ /* 0x000fe200078e0200 */
[----:B------:R-:W-:-:S03]  /*0110*/  CS2R R2, SRZ ;  /* 0x0000000000027805 */ /* 0x000fc6000001ff00 */
[----:B--2---:R-:W-:-:S05]  /*0120*/  IMAD.WIDE R8, R11, 0x4, R8 ;  /* 0x000000040b087825 */ /* 0x004fca00078e0208 */
[----:B------:R2:W3:Y:S01]  /*0130*/  @!P0 LDG.E.EL.64 R2, desc[UR4][R8.64] ;  /* 0x0000000408028981 */ /* 0x0004e2000c2e1b00 */
[----:B------:R-:W-:Y:S02]  /*0140*/  CS2R R4, SRZ ;  /* 0x0000000000047805 */ /* 0x000fe4000001ff00 */
[----:B------:R-:W-:Y:S01]  /*0150*/  CS2R R6, SRZ ;  /* 0x0000000000067805 */ /* 0x000fe2000001ff00 */
[----:B----4-:R-:W-:-:S04]  /*0160*/  IMAD.WIDE R12, R0, 0x4, R12 ;  /* 0x00000004000c7825 */ /* 0x010fc800078e020c */
[C---:B-----5:R-:W-:Y:S01]  /*0170*/  IMAD.WIDE R14, R11.reuse, 0x4, R14 ;  /* 0x000000040b0e7825 */ /* 0x060fe200078e020e */
[----:B------:R-:W4:Y:S01]  /*0180*/  @!P0 LDG.E.64 R4, desc[UR4][R12.64] ;  /* 0x000000040c048981 */ /* 0x000f22000c1e1b00 */
[----:B--2---:R-:W-:Y:S02]  /*0190*/  CS2R R8, SRZ ;  /* 0x0000000000087805 */ /* 0x004fe4000001ff00 */
[C---:B0-----:R-:W-:Y:S01]  /*01a0*/  IMAD.WIDE R16, R11.reuse, 0x4, R16 ;  /* 0x000000040b107825 */ /* 0x041fe200078e0210 */
[----:B------:R0:W4:Y:S03]  /*01b0*/  @!P0 LDG.E.EL.64 R6, desc[UR4][R14.64] ;  /* 0x000000040e068981 */ /* 0x000126000c2e1b00 */
[----:B-1----:R-:W-:Y:S01]  /*01c0*/  IMAD.WIDE R18, R11, 0x4, R18 ;  /* 0x000000040b127825 */ /* 0x002fe200078e0212 */
[----:B------:R-:W-:-:S04]  /*01d0*/  CS2R R10, SRZ ;  /* 0x00000000000a7805 */ /* 0x000fc8000001ff00 */
[----:B------:R-:W2:Y:S04]  /*01e0*/  @!P0 LDG.E.EL.64 R8, desc[UR4][R18.64] ;  /* 0x0000000412088981 */ /* 0x000ea8000c2e1b00 */
[----:B------:R-:W2:Y:S01]  /*01f0*/  @!P0 LDG.E.EL.64 R10, desc[UR4][R16.64] ;  /* 0x00000004100a8981 */ /* 0x000ea2000c2e1b00 */
[----:B0-----:R-:W-:Y:S01]  /*0200*/  HFMA2.MMA R14, -RZ, RZ, 1.625, 0 ;  /* 0x3e800000ff0e7435 */ /* 0x001fe200000001ff */
[----:B---3--:R-:W-:Y:S01]  /*0210*/  FADD R2, R2, 9.9999997473787516356e-06 ;  /* 0x3727c5ac02027421 */ /* 0x008fe20000000000 */
[----:B------:R-:W-:-:S03]  /*0220*/  FADD R3, R3, 9.9999997473787516356e-06 ;  /* 0x3727c5ac03037421 */ /* 0x000fc60000000000 */
[----:B------:R-:W0:Y:S08]  /*0230*/  MUFU.SQRT R12, R2 ;  /* 0x00000002000c7308 */ /* 0x000e300000002000 */
[----:B------:R1:W3:Y:S01]  /*0240*/  MUFU.SQRT R13, R3 ;  /* 0x00000003000d7308 */ /* 0x0002e20000002000 */
[C---:B0-----:R-:W-:Y:S02]  /*0250*/  FSETP.GT.AND P1, PT, R12.reuse, 8.50705917302346158658e+37, PT ;  /* 0x7e8000000c00780b */ /* 0x041fe40003f24000 */
[----:B------:R-:W-:Y:S01]  /*0260*/  FSETP.GEU.AND P3, PT, R12, 1.175494350822287508e-38, PT ;  /* 0x008000000c00780b */ /* 0x000fe20003f6e000 */
[----:B-1----:R-:W0:Y:S01]  /*0270*/  LDC.64 R2, c[0x0][0x238] ;  /* 0x00008e00ff027b82 */ /* 0x002e220000000a00 */
[----:B---3--:R-:W-:-:S02]  /*0280*/  FSETP.GT.AND P2, PT, R13, 8.50705917302346158658e+37, PT ;  /* 0x7e8000000d00780b */ /* 0x008fc40003f44000 */
[----:B------:R-:W-:-:S07]  /*0290*/  FSETP.GEU.AND P4, PT, R13, 1.175494350822287508e-38, PT ;  /* 0x008000000d00780b */ /* 0x000fce0003f8e000 */
[----:B------:R-:W-:-:S04]  /*02a0*/  @P1 FMUL R12, R12, 0.25 ;  /* 0x3e8000000c0c1820 */ /* 0x000fc80000400000 */
[----:B------:R-:W-:Y:S01]  /*02b0*/  @!P3 FMUL R12, R12, 16777216 ;  /* 0x4b8000000c0cb820 */ /* 0x000fe20000400000 */
[----:B------:R-:W-:-:S04]  /*02c0*/  @P2 FMUL R13, R13, 0.25 ;  /* 0x3e8000000d0d2820 */ /* 0x000fc80000400000 */
[----:B------:R-:W-:Y:S01]  /*02d0*/  @!P4 FMUL R13, R13, 16777216 ;  /* 0x4b8000000d0dc820 */ /* 0x000fe20000400000 */
[----:B------:R-:W1:Y:S01]  /*02e0*/  MUFU.RCP R12, R12 ;  /* 0x0000000c000c7308 */ /* 0x000e620000001000 */
[----:B------:R-:W-:-:S07]  /*02f0*/  FSEL R15, R14, 1, P1 ;  /* 0x3f8000000e0f7808 */ /* 0x000fce0000800000 */
[----:B------:R-:W3:Y:S01]  /*0300*/  MUFU.RCP R13, R13 ;  /* 0x0000000d000d7308 */ /* 0x000ee20000001000 */
[----:B------:R-:W-:Y:S01]  /*0310*/  FSEL R14, R14, 1, P2 ;  /* 0x3f8000000e0e7808 */ /* 0x000fe20001000000 */
[----:B------:R-:W-:-:S04]  /*0320*/  @!P3 FMUL R15, R15, 16777216 ;  /* 0x4b8000000f0fb820 */ /* 0x000fc80000400000 */
[----:B------:R-:W-:Y:S01]  /*0330*/  @!P4 FMUL R14, R14, 16777216 ;  /* 0x4b8000000e0ec820 */ /* 0x000fe20000400000 */
[----:B----4-:R-:W-:Y:S01]  /*0340*/  FADD R5, -R7, R5 ;  /* 0x0000000507057221 */ /* 0x010fe20000000100 */
[----:B------:R-:W-:Y:S01]  /*0350*/  FADD R4, -R6, R4 ;  /* 0x0000000406047221 */ /* 0x000fe20000000100 */
[----:B-1----:R-:W-:Y:S01]  /*0360*/  FMUL R15, R12, R15 ;  /* 0x0000000f0c0f7220 */ /* 0x002fe20000400000 */
[----:B---3--:R-:W-:-:S03]  /*0370*/  FMUL R14, R13, R14 ;  /* 0x0000000e0d0e7220 */ /* 0x008fc60000400000 */
[----:B------:R-:W-:Y:S01]  /*0380*/  FMUL R15, R4, R15 ;  /* 0x0000000f040f7220 */ /* 0x000fe20000400000 */
[----:B------:R-:W-:-:S03]  /*0390*/  FMUL R14, R5, R14 ;  /* 0x0000000e050e7220 */ /* 0x000fc60000400000 */
[----:B--2---:R-:W-:Y:S01]  /*03a0*/  FFMA R8, R15, R10, R8 ;  /* 0x0000000a0f087223 */ /* 0x004fe20000000008 */
[----:B------:R-:W-:-:S04]  /*03b0*/  FFMA R9, R14, R11, R9 ;  /* 0x0000000b0e097223 */ /* 0x000fc80000000009 */
[----:B------:R-:W-:Y:S02]  /*03c0*/  FSETP.GEU.AND P1, PT, R8, RZ, PT ;  /* 0x000000ff0800720b */ /* 0x000fe40003f2e000 */
[C---:B------:R-:W-:Y:S01]  /*03d0*/  FSETP.GEU.AND P2, PT, R9.reuse, RZ, PT ;  /* 0x000000ff0900720b */ /* 0x040fe20003f4e000 */
[----:B0-----:R-:W-:Y:S01]  /*03e0*/  IMAD.WIDE R2, R0, 0x4, R2 ;  /* 0x0000000400027825 */ /* 0x001fe200078e0202 */
[----:B------:R-:W-:Y:S02]  /*03f0*/  FSEL R8, R8, RZ, P1 ;  /* 0x000000ff08087208 */ /* 0x000fe40000800000 */
[----:B------:R-:W-:Y:S01]  /*0400*/  FSEL R9, R9, RZ, P2 ;  /* 0x000000ff09097208 */ /* 0x000fe20001000000 */
[----:B------:R-:W-:Y:S08]  /*0410*/  @P0 EXIT ;  /* 0x000000000000094d */ /* 0x000ff00003800000 */
[----:B------:R-:W-:Y:S01]  /*0420*/  STG.E.64 desc[UR4][R2.64], R8 ;  /* 0x0000000802007986 */ /* 0x000fe2000c101b04 */
[----:B------:R-:W-:Y:S05]  /*0430*/  EXIT ;  /* 0x000000000000794d */ /* 0x000fea0003800000 */
.L_x_0:
[----:B------:R-:W-:-:S00]  /*0440*/  BRA `(.L_x_0) ;  /* 0xfffffffc00fc7947 */ /* 0x000fc0000383ffff */
[----:B------:R-:W-:-:S00]  /*0450*/  NOP ;  /* 0x0000000000007918 */ /* 0x000fc00000000000 */
        /* <DEDUP_REMOVED lines=10> */
.L_x_1:


//--------------------- .nv.global.init           --------------------------
	.section	.nv.global.init,"aw",@progbits
.nv.global.init:
	.type		_$_str,@object
	.size		_$_str,(_$_str_$_2 - _$_str)
_$_str:
        /*0000*/ 	.byte	0x5f, 0x5f, 0x43, 0x55, 0x44, 0x41, 0x5f, 0x46, 0x54, 0x5a, 0x00
	.type		_$_str_$_2,@object
	.size		_$_str_$_2,(.L_1 - _$_str_$_2)
_$_str_$_2:
        /*000b*/ 	.byte	0x5f, 0x5f, 0x43, 0x55, 0x44, 0x41, 0x5f, 0x50, 0x52, 0x45, 0x43, 0x5f, 0x53, 0x51, 0x52, 0x54
        /*001b*/ 	.byte	0x00
.L_1:


//--------------------- .nv.constant0.triton_poi_fused__native_batch_norm_legit_no_training_relu_6 --------------------------
	.section	.nv.constant0.triton_poi_fused__native_batch_norm_legit_no_training_relu_6,"a",@progbits
	.sectionflags	@""
	.align	4
.nv.constant0.triton_poi_fused__native_batch_norm_legit_no_training_relu_6:
	.zero		580
